//
// Generated by NVIDIA NVVM Compiler
//
// Compiler Build ID: CL-36424714
// Cuda compilation tools, release 13.0, V13.0.88
// Based on NVVM 20.0.0
//

.version 9.0
.target sm_100
.address_size 64

	// .globl	_Z6kernelPfS_iii
// _ZZ6kernelPfS_iiiE5sdata has been demoted

.visible .entry _Z6kernelPfS_iii(
	.param .u64 .ptr .align 1 _Z6kernelPfS_iii_param_0,
	.param .u64 .ptr .align 1 _Z6kernelPfS_iii_param_1,
	.param .u32 _Z6kernelPfS_iii_param_2,
	.param .u32 _Z6kernelPfS_iii_param_3,
	.param .u32 _Z6kernelPfS_iii_param_4
)
{
	.reg .pred 	%p<19>;
	.reg .b32 	%r<49>;
	.reg .b32 	%f<36>;
	.reg .b64 	%rd<19>;
	// demoted variable
	.shared .align 4 .b8 _ZZ6kernelPfS_iiiE5sdata[4096];
	ld.param.u64 	%rd3, [_Z6kernelPfS_iii_param_0];
	ld.param.u64 	%rd4, [_Z6kernelPfS_iii_param_1];
	ld.param.u32 	%r11, [_Z6kernelPfS_iii_param_2];
	ld.param.u32 	%r12, [_Z6kernelPfS_iii_param_3];
	ld.param.u32 	%r13, [_Z6kernelPfS_iii_param_4];
	cvta.to.global.u64 	%rd1, %rd4;
	mov.u32 	%r14, %ntid.x;
	mov.u32 	%r15, %ntid.y;
	mul.lo.s32 	%r16, %r14, %r15;
	mov.u32 	%r17, %ctaid.x;
	mov.u32 	%r18, %tid.y;
	mov.u32 	%r19, %tid.x;
	mad.lo.s32 	%r1, %r18, %r14, %r19;
	mad.lo.s32 	%r2, %r16, %r17, %r1;
	add.s32 	%r3, %r13, %r2;
	mul.lo.s32 	%r20, %r11, %r11;
	div.s32 	%r4, %r3, %r20;
	mul.lo.s32 	%r21, %r4, %r20;
	sub.s32 	%r22, %r3, %r21;
	div.s32 	%r5, %r22, %r11;
	mul.lo.s32 	%r23, %r5, %r11;
	sub.s32 	%r6, %r22, %r23;
	setp.gt.u32 	%p1, %r1, 1023;
	shl.b32 	%r24, %r1, 2;
	mov.u32 	%r25, _ZZ6kernelPfS_iiiE5sdata;
	add.s32 	%r7, %r25, %r24;
	@%p1 bra 	$L__BB0_2;
	mul.wide.s32 	%rd5, %r3, 4;
	add.s64 	%rd6, %rd1, %rd5;
	ld.global.f32 	%f17, [%rd6];
	st.shared.f32 	[%r7], %f17;
$L__BB0_2:
	bar.sync 	0;
	max.s32 	%r26, %r4, %r5;
	setp.ge.s32 	%p2, %r26, %r11;
	setp.lt.s32 	%p3, %r11, 0;
	setp.ge.s32 	%p4, %r2, %r12;
	or.pred  	%p5, %p2, %p4;
	or.pred  	%p6, %p5, %p3;
	@%p6 bra 	$L__BB0_24;
	setp.lt.s32 	%p7, %r4, 1;
	mov.f32 	%f30, 0f00000000;
	@%p7 bra 	$L__BB0_5;
	add.s32 	%r27, %r4, -1;
	mad.lo.s32 	%r28, %r27, %r11, %r5;
	mad.lo.s32 	%r29, %r28, %r11, %r6;
	mul.wide.s32 	%rd7, %r29, 4;
	add.s64 	%rd8, %rd1, %rd7;
	ld.global.f32 	%f30, [%rd8];
$L__BB0_5:
	add.s32 	%r8, %r4, 1;
	setp.ge.s32 	%p8, %r8, %r11;
	mov.f32 	%f31, 0f00000000;
	@%p8 bra 	$L__BB0_7;
	mad.lo.s32 	%r30, %r8, %r11, %r5;
	mad.lo.s32 	%r31, %r30, %r11, %r6;
	mul.wide.s32 	%rd9, %r31, 4;
	add.s64 	%rd10, %rd1, %rd9;
	ld.global.f32 	%f31, [%rd10];
$L__BB0_7:
	setp.eq.s32 	%p9, %r5, 0;
	mov.f32 	%f32, 0f00000000;
	@%p9 bra 	$L__BB0_11;
	setp.ge.u32 	%p10, %r1, %r11;
	@%p10 bra 	$L__BB0_10;
	mad.lo.s32 	%r36, %r4, %r11, %r5;
	add.s32 	%r37, %r36, -1;
	mad.lo.s32 	%r38, %r37, %r11, %r6;
	mul.wide.s32 	%rd11, %r38, 4;
	add.s64 	%rd12, %rd1, %rd11;
	ld.global.f32 	%f32, [%rd12];
	bra.uni 	$L__BB0_11;
$L__BB0_10:
	sub.s32 	%r32, %r1, %r11;
	shl.b32 	%r33, %r32, 2;
	add.s32 	%r35, %r25, %r33;
	ld.shared.f32 	%f32, [%r35];
$L__BB0_11:
	add.s32 	%r9, %r11, -1;
	setp.eq.s32 	%p11, %r5, %r9;
	mov.f32 	%f33, 0f00000000;
	@%p11 bra 	$L__BB0_15;
	setp.gt.u32 	%p12, %r1, 1023;
	sub.s32 	%r39, 1024, %r11;
	setp.gt.s32 	%p13, %r39, %r1;
	or.pred  	%p14, %p12, %p13;
	@%p14 bra 	$L__BB0_14;
	mad.lo.s32 	%r42, %r4, %r11, %r5;
	mad.lo.s32 	%r43, %r11, %r42, %r11;
	add.s32 	%r44, %r43, %r6;
	mul.wide.s32 	%rd13, %r44, 4;
	add.s64 	%rd14, %rd1, %rd13;
	ld.global.f32 	%f33, [%rd14];
	bra.uni 	$L__BB0_15;
$L__BB0_14:
	shl.b32 	%r40, %r11, 2;
	add.s32 	%r41, %r7, %r40;
	ld.shared.f32 	%f33, [%r41];
$L__BB0_15:
	setp.eq.s32 	%p15, %r6, 0;
	mad.lo.s32 	%r45, %r4, %r11, %r5;
	mul.lo.s32 	%r10, %r45, %r11;
	add.s32 	%r46, %r6, %r10;
	add.s32 	%r47, %r46, -1;
	mul.wide.s32 	%rd15, %r47, 4;
	add.s64 	%rd2, %rd1, %rd15;
	mov.f32 	%f34, 0f00000000;
	@%p15 bra 	$L__BB0_19;
	setp.ne.s32 	%p16, %r1, 0;
	@%p16 bra 	$L__BB0_18;
	ld.global.f32 	%f34, [%rd2];
	bra.uni 	$L__BB0_19;
$L__BB0_18:
	ld.shared.f32 	%f34, [%r7+-4];
$L__BB0_19:
	setp.eq.s32 	%p17, %r6, %r9;
	mov.f32 	%f35, 0f00000000;
	@%p17 bra 	$L__BB0_23;
	setp.ne.s32 	%p18, %r1, 1023;
	@%p18 bra 	$L__BB0_22;
	ld.global.f32 	%f35, [%rd2+8];
	bra.uni 	$L__BB0_23;
$L__BB0_22:
	ld.shared.f32 	%f35, [%r7+4];
$L__BB0_23:
	add.f32 	%f24, %f30, %f31;
	add.f32 	%f25, %f24, %f32;
	add.f32 	%f26, %f25, %f33;
	add.f32 	%f27, %f26, %f34;
	add.f32 	%f28, %f27, %f35;
	mul.f32 	%f29, %f28, 0f3F4CCCCD;
	add.s32 	%r48, %r10, %r6;
	cvta.to.global.u64 	%rd16, %rd3;
	mul.wide.s32 	%rd17, %r48, 4;
	add.s64 	%rd18, %rd16, %rd17;
	st.global.f32 	[%rd18], %f29;
$L__BB0_24:
	ret;

}


// ===== COMPILED SASS (sm_100) =====

	.target	sm_100

	.elftype	@"ET_EXEC"


//--------------------- .note.nv.tkinfo           --------------------------
	.section	.note.nv.tkinfo,"",@"SHT_NOTE"
	.sectionflags	@"SHF_NOTE_NV_TKINFO"
	.tkinfo
        /*0018*/ 	.word	0x00000002
        /*0030*/ 	.string	""
        /*0030*/ 	.string	"ptxas"
        /*0030*/ 	.string	"Cuda compilation tools, release 13.0, V13.0.88"
        /*0030*/ 	.string	"Build cuda_13.0.r13.0/compiler.36424714_0"
        /*0030*/ 	.string	"-arch sm_100 -m 64 "



//--------------------- .note.nv.cuinfo           --------------------------
	.section	.note.nv.cuinfo,"",@"SHT_NOTE"
	.sectionflags	@"SHF_NOTE_NV_CUINFO"
        /*0018*/ 	.short	0x0002
        /*001a*/ 	.short	0x0064
        /*001c*/ 	.short	0x0082
	.zero		2


//--------------------- .nv.info                  --------------------------
	.section	.nv.info,"",@"SHT_CUDA_INFO"
	.align	4


	//----- nvinfo : EIATTR_REGCOUNT
	.align		4
        /*0000*/ 	.byte	0x04, 0x2f
        /*0002*/ 	.short	(.L_1 - .L_0)
	.align		4
.L_0:
        /*0004*/ 	.word	index@(_Z6kernelPfS_iii)
        /*0008*/ 	.word	0x00000013


	//----- nvinfo : EIATTR_FRAME_SIZE
	.align		4
.L_1:
        /*000c*/ 	.byte	0x04, 0x11
        /*000e*/ 	.short	(.L_3 - .L_2)
	.align		4
.L_2:
        /*0010*/ 	.word	index@(_Z6kernelPfS_iii)
        /*0014*/ 	.word	0x00000000


	//----- nvinfo : EIATTR_MIN_STACK_SIZE
	.align		4
.L_3:
        /*0018*/ 	.byte	0x04, 0x12
        /*001a*/ 	.short	(.L_5 - .L_4)
	.align		4
.L_4:
        /*001c*/ 	.word	index@(_Z6kernelPfS_iii)
        /*0020*/ 	.word	0x00000000
.L_5:


//--------------------- .nv.compat                --------------------------
	.section	.nv.compat,"",@"SHT_CUDA_COMPAT_INFO"
	.align	4
        /*0000*/ 	.byte	0x02, 0x09, 0x00, 0x00, 0x02, 0x02, 0x01, 0x00, 0x02, 0x05, 0x05, 0x00, 0x03, 0x07, 0x01, 0x01
        /*0010*/ 	.byte	0x02, 0x03, 0x00, 0x00, 0x02, 0x06, 0x01, 0x00, 0x04, 0x0b, 0x08, 0x00, 0x09, 0x00, 0x00, 0x00
        /*0020*/ 	.byte	0x00, 0x00, 0x00, 0x00


//--------------------- .nv.info._Z6kernelPfS_iii --------------------------
	.section	.nv.info._Z6kernelPfS_iii,"",@"SHT_CUDA_INFO"
	.sectionflags	@""
	.align	4


	//----- nvinfo : EIATTR_CUDA_API_VERSION
	.align		4
        /*0000*/ 	.byte	0x04, 0x37
        /*0002*/ 	.short	(.L_7 - .L_6)
.L_6:
        /*0004*/ 	.word	0x00000082


	//----- nvinfo : EIATTR_KPARAM_INFO
	.align		4
.L_7:
        /*0008*/ 	.byte	0x04, 0x17
        /*000a*/ 	.short	(.L_9 - .L_8)
.L_8:
        /*000c*/ 	.word	0x00000000
        /*0010*/ 	.short	0x0004
        /*0012*/ 	.short	0x0018
        /*0014*/ 	.byte	0x00, 0xf0, 0x11, 0x00


	//----- nvinfo : EIATTR_KPARAM_INFO
	.align		4
.L_9:
        /*0018*/ 	.byte	0x04, 0x17
        /*001a*/ 	.short	(.L_11 - .L_10)
.L_10:
        /*001c*/ 	.word	0x00000000
        /*0020*/ 	.short	0x0003
        /*0022*/ 	.short	0x0014
        /*0024*/ 	.byte	0x00, 0xf0, 0x11, 0x00


	//----- nvinfo : EIATTR_KPARAM_INFO
	.align		4
.L_11:
        /*0028*/ 	.byte	0x04, 0x17
        /*002a*/ 	.short	(.L_13 - .L_12)
.L_12:
        /*002c*/ 	.word	0x00000000
        /*0030*/ 	.short	0x0002
        /*0032*/ 	.short	0x0010
        /*0034*/ 	.byte	0x00, 0xf0, 0x11, 0x00


	//----- nvinfo : EIATTR_KPARAM_INFO
	.align		4
.L_13:
        /*0038*/ 	.byte	0x04, 0x17
        /*003a*/ 	.short	(.L_15 - .L_14)
.L_14:
        /*003c*/ 	.word	0x00000000
        /*0040*/ 	.short	0x0001
        /*0042*/ 	.short	0x0008
        /*0044*/ 	.byte	0x00, 0xf5, 0x21, 0x00


	//----- nvinfo : EIATTR_KPARAM_INFO
	.align		4
.L_15:
        /*0048*/ 	.byte	0x04, 0x17
        /*004a*/ 	.short	(.L_17 - .L_16)
.L_16:
        /*004c*/ 	.word	0x00000000
        /*0050*/ 	.short	0x0000
        /*0052*/ 	.short	0x0000
        /*0054*/ 	.byte	0x00, 0xf5, 0x21, 0x00


	//----- nvinfo : EIATTR_SPARSE_MMA_MASK
	.align		4
.L_17:
        /*0058*/ 	.byte	0x03, 0x50
        /*005a*/ 	.short	0x0000


	//----- nvinfo : EIATTR_MAXREG_COUNT
	.align		4
        /*005c*/ 	.byte	0x03, 0x1b
        /*005e*/ 	.short	0x00ff


	//----- nvinfo : EIATTR_NUM_BARRIERS
	.align		4
        /*0060*/ 	.byte	0x02, 0x4c
        /*0062*/ 	.byte	0x01
	.zero		1


	//----- nvinfo : EIATTR_MERCURY_ISA_VERSION
	.align		4
        /*0064*/ 	.byte	0x03, 0x5f
        /*0066*/ 	.short	0x0101


	//----- nvinfo : EIATTR_VRC_CTA_INIT_COUNT
	.align		4
        /*0068*/ 	.byte	0x02, 0x4a
	.zero		1
	.zero		1


	//----- nvinfo : EIATTR_EXIT_INSTR_OFFSETS
	.align		4
        /*006c*/ 	.byte	0x04, 0x1c
        /*006e*/ 	.short	(.L_19 - .L_18)


	//   ....[0]....
.L_18:
        /*0070*/ 	.word	0x00000510


	//   ....[1]....
        /*0074*/ 	.word	0x00000aa0


	//----- nvinfo : EIATTR_CRS_STACK_SIZE
	.align		4
.L_19:
        /*0078*/ 	.byte	0x04, 0x1e
        /*007a*/ 	.short	(.L_21 - .L_20)
.L_20:
        /*007c*/ 	.word	0x00000000


	//----- nvinfo : EIATTR_CBANK_PARAM_SIZE
	.align		4
.L_21:
        /*0080*/ 	.byte	0x03, 0x19
        /*0082*/ 	.short	0x001c


	//----- nvinfo : EIATTR_PARAM_CBANK
	.align		4
        /*0084*/ 	.byte	0x04, 0x0a
        /*0086*/ 	.short	(.L_23 - .L_22)
	.align		4
.L_22:
        /*0088*/ 	.word	index@(.nv.constant0._Z6kernelPfS_iii)
        /*008c*/ 	.short	0x0380
        /*008e*/ 	.short	0x001c


	//----- nvinfo : EIATTR_SW_WAR
	.align		4
.L_23:
        /*0090*/ 	.byte	0x04, 0x36
        /*0092*/ 	.short	(.L_25 - .L_24)
.L_24:
        /*0094*/ 	.word	0x00000008
.L_25:


//--------------------- .nv.callgraph             --------------------------
	.section	.nv.callgraph,"",@"SHT_CUDA_CALLGRAPH"
	.align	4
	.sectionentsize	8
	.align		4
        /*0000*/ 	.word	0x00000000
	.align		4
        /*0004*/ 	.word	0xffffffff
	.align		4
        /*0008*/ 	.word	0x00000000
	.align		4
        /*000c*/ 	.word	0xfffffffe
	.align		4
        /*0010*/ 	.word	0x00000000
	.align		4
        /*0014*/ 	.word	0xfffffffd
	.align		4
        /*0018*/ 	.word	0x00000000
	.align		4
        /*001c*/ 	.word	0xfffffffc


//--------------------- .text._Z6kernelPfS_iii    --------------------------
	.section	.text._Z6kernelPfS_iii,"ax",@progbits
	.align	128
        .global         _Z6kernelPfS_iii
        .type           _Z6kernelPfS_iii,@function
        .size           _Z6kernelPfS_iii,(.L_x_13 - _Z6kernelPfS_iii)
        .other          _Z6kernelPfS_iii,@"STO_CUDA_ENTRY STV_DEFAULT"
_Z6kernelPfS_iii:
.text._Z6kernelPfS_iii:
[----:B------:R-:W-:Y:S01]  /*0000*/  LDC R1, c[0x0][0x37c] ;  /* 0x0000df00ff017b82 */ /* 0x000fe20000000800 */
[----:B------:R-:W0:Y:S01]  /*0010*/  S2R R0, SR_TID.Y ;  /* 0x0000000000007919 */ /* 0x000e220000002200 */
[----:B------:R-:W0:Y:S01]  /*0020*/  LDCU UR4, c[0x0][0x360] ;  /* 0x00006c00ff0477ac */ /* 0x000e220008000800 */
[----:B------:R-:W0:Y:S01]  /*0030*/  S2R R5, SR_TID.X ;  /* 0x0000000000057919 */ /* 0x000e220000002100 */
[----:B------:R-:W1:Y:S01]  /*0040*/  LDCU UR5, c[0x0][0x364] ;  /* 0x00006c80ff0577ac */ /* 0x000e620008000800 */
[----:B------:R-:W2:Y:S01]  /*0050*/  S2R R3, SR_CTAID.X ;  /* 0x0000000000037919 */ /* 0x000ea20000002500 */
[----:B------:R-:W3:Y:S01]  /*0060*/  LDCU UR8, c[0x0][0x398] ;  /* 0x00007300ff0877ac */ /* 0x000ee20008000800 */
[----:B------:R-:W4:Y:S01]  /*0070*/  LDCU.64 UR6, c[0x0][0x358] ;  /* 0x00006b00ff0677ac */ /* 0x000f220008000a00 */
[----:B0-----:R-:W-:Y:S01]  /*0080*/  IMAD R0, R0, UR4, R5 ;  /* 0x0000000400007c24 */ /* 0x001fe2000f8e0205 */
[----:B-1----:R-:W-:-:S04]  /*0090*/  UIMAD UR4, UR4, UR5, URZ ;  /* 0x00000005040472a4 */ /* 0x002fc8000f8e02ff */
[----:B------:R-:W-:Y:S02]  /*00a0*/  ISETP.GT.U32.AND P1, PT, R0, 0x3ff, PT ;  /* 0x000003ff0000780c */ /* 0x000fe40003f24070 */
[----:B--2---:R-:W-:Y:S02]  /*00b0*/  IMAD R4, R3, UR4, R0 ;  /* 0x0000000403047c24 */ /* 0x004fe4000f8e0200 */
[----:B------:R-:W0:Y:S02]  /*00c0*/  LDC R3, c[0x0][0x390] ;  /* 0x0000e400ff037b82 */ /* 0x000e240000000800 */
[----:B---3--:R-:W-:Y:S01]  /*00d0*/  VIADD R6, R4, UR8 ;  /* 0x0000000804067c36 */ /* 0x008fe20008000000 */
[----:B------:R-:W1:Y:S06]  /*00e0*/  LDCU UR4, c[0x0][0x394] ;  /* 0x00007280ff0477ac */ /* 0x000e6c0008000800 */
[----:B------:R-:W2:Y:S02]  /*00f0*/  @!P1 LDC.64 R8, c[0x0][0x388] ;  /* 0x0000e200ff089b82 */ /* 0x000ea40000000a00 */
[----:B--2---:R-:W-:-:S05]  /*0100*/  @!P1 IMAD.WIDE R8, R6, 0x4, R8 ;  /* 0x0000000406089825 */ /* 0x004fca00078e0208 */
[----:B----4-:R2:W3:Y:S01]  /*0110*/  @!P1 LDG.E R5, desc[UR6][R8.64] ;  /* 0x0000000608059981 */ /* 0x0104e2000c1e1900 */
[----:B0-----:R-:W-:Y:S01]  /*0120*/  IMAD R7, R3, R3, RZ ;  /* 0x0000000303077224 */ /* 0x001fe200078e02ff */
[----:B------:R-:W0:Y:S04]  /*0130*/  S2UR UR5, SR_CgaCtaId ;  /* 0x00000000000579c3 */ /* 0x000e280000008800 */
[-C--:B------:R-:W-:Y:S02]  /*0140*/  IABS R14, R7.reuse ;  /* 0x00000007000e7213 */ /* 0x080fe40000000000 */
[----:B------:R-:W-:Y:S02]  /*0150*/  IABS R12, R7 ;  /* 0x00000007000c7213 */ /* 0x000fe40000000000 */
[----:B------:R-:W4:Y:S01]  /*0160*/  I2F.RP R2, R14 ;  /* 0x0000000e00027306 */ /* 0x000f220000209400 */
[----:B--2---:R-:W-:-:S07]  /*0170*/  IABS R8, R6 ;  /* 0x0000000600087213 */ /* 0x004fce0000000000 */
[----:B----4-:R-:W2:Y:S02]  /*0180*/  MUFU.RCP R2, R2 ;  /* 0x0000000200027308 */ /* 0x010ea40000001000 */
[----:B--2---:R-:W-:-:S06]  /*0190*/  VIADD R10, R2, 0xffffffe ;  /* 0x0ffffffe020a7836 */ /* 0x004fcc0000000000 */
[----:B------:R2:W4:Y:S02]  /*01a0*/  F2I.FTZ.U32.TRUNC.NTZ R11, R10 ;  /* 0x0000000a000b7305 */ /* 0x000524000021f000 */
[----:B--2---:R-:W-:Y:S01]  /*01b0*/  IMAD.MOV.U32 R10, RZ, RZ, RZ ;  /* 0x000000ffff0a7224 */ /* 0x004fe200078e00ff */
[----:B----4-:R-:W-:-:S05]  /*01c0*/  IADD3 R13, PT, PT, RZ, -R11, RZ ;  /* 0x8000000bff0d7210 */ /* 0x010fca0007ffe0ff */
[----:B------:R-:W-:Y:S01]  /*01d0*/  IMAD R9, R13, R14, RZ ;  /* 0x0000000e0d097224 */ /* 0x000fe200078e02ff */
[----:B------:R-:W-:-:S03]  /*01e0*/  IABS R13, R3 ;  /* 0x00000003000d7213 */ /* 0x000fc60000000000 */
[----:B------:R-:W-:Y:S01]  /*01f0*/  IMAD.HI.U32 R11, R11, R9, R10 ;  /* 0x000000090b0b7227 */ /* 0x000fe200078e000a */
[----:B------:R-:W-:-:S03]  /*0200*/  IADD3 R10, PT, PT, RZ, -R12, RZ ;  /* 0x8000000cff0a7210 */ /* 0x000fc60007ffe0ff */
[----:B------:R-:W-:Y:S01]  /*0210*/  IMAD.MOV.U32 R9, RZ, RZ, R8 ;  /* 0x000000ffff097224 */ /* 0x000fe200078e0008 */
[----:B------:R-:W-:-:S03]  /*0220*/  MOV R8, R13 ;  /* 0x0000000d00087202 */ /* 0x000fc60000000f00 */
[----:B------:R-:W-:Y:S01]  /*0230*/  IMAD.HI.U32 R2, R11, R9, RZ ;  /* 0x000000090b027227 */ /* 0x000fe200078e00ff */
[----:B------:R-:W2:Y:S03]  /*0240*/  I2F.RP R12, R8 ;  /* 0x00000008000c7306 */ /* 0x000ea60000209400 */
[----:B------:R-:W-:-:S05]  /*0250*/  IMAD R9, R2, R10, R9 ;  /* 0x0000000a02097224 */ /* 0x000fca00078e0209 */
[----:B------:R-:W-:Y:S01]  /*0260*/  ISETP.GT.U32.AND P3, PT, R14, R9, PT ;  /* 0x000000090e00720c */ /* 0x000fe20003f64070 */
[----:B--2---:R-:W2:-:S12]  /*0270*/  MUFU.RCP R12, R12 ;  /* 0x0000000c000c7308 */ /* 0x004e980000001000 */
[----:B------:R-:W-:Y:S02]  /*0280*/  @!P3 IMAD.IADD R9, R9, 0x1, -R14 ;  /* 0x000000010909b824 */ /* 0x000fe400078e0a0e */
[----:B------:R-:W-:Y:S01]  /*0290*/  @!P3 VIADD R2, R2, 0x1 ;  /* 0x000000010202b836 */ /* 0x000fe20000000000 */
[----:B------:R-:W-:Y:S02]  /*02a0*/  ISETP.NE.AND P3, PT, R7, RZ, PT ;  /* 0x000000ff0700720c */ /* 0x000fe40003f65270 */
[----:B------:R-:W-:Y:S02]  /*02b0*/  ISETP.GE.U32.AND P0, PT, R9, R14, PT ;  /* 0x0000000e0900720c */ /* 0x000fe40003f06070 */
[----:B------:R-:W-:-:S04]  /*02c0*/  LOP3.LUT R9, R6, R7, RZ, 0x3c, !PT ;  /* 0x0000000706097212 */ /* 0x000fc800078e3cff */
[----:B------:R-:W-:Y:S02]  /*02d0*/  ISETP.GE.AND P2, PT, R9, RZ, PT ;  /* 0x000000ff0900720c */ /* 0x000fe40003f46270 */
[----:B--2---:R-:W-:-:S04]  /*02e0*/  IADD3 R10, PT, PT, R12, 0xffffffe, RZ ;  /* 0x0ffffffe0c0a7810 */ /* 0x004fc80007ffe0ff */
[----:B------:R2:W4:Y:S01]  /*02f0*/  F2I.FTZ.U32.TRUNC.NTZ R11, R10 ;  /* 0x0000000a000b7305 */ /* 0x000522000021f000 */
[----:B------:R-:W-:-:S06]  /*0300*/  @P0 IADD3 R2, PT, PT, R2, 0x1, RZ ;  /* 0x0000000102020810 */ /* 0x000fcc0007ffe0ff */
[----:B------:R-:W-:Y:S01]  /*0310*/  @!P2 IMAD.MOV R2, RZ, RZ, -R2 ;  /* 0x000000ffff02a224 */ /* 0x000fe200078e0a02 */
[----:B------:R-:W-:Y:S01]  /*0320*/  @!P3 LOP3.LUT R2, RZ, R7, RZ, 0x33, !PT ;  /* 0x00000007ff02b212 */ /* 0x000fe200078e33ff */
[----:B--2---:R-:W-:-:S04]  /*0330*/  HFMA2 R10, -RZ, RZ, 0, 0 ;  /* 0x00000000ff0a7431 */ /* 0x004fc800000001ff */
[----:B------:R-:W-:Y:S01]  /*0340*/  IMAD.MOV R9, RZ, RZ, -R2 ;  /* 0x000000ffff097224 */ /* 0x000fe200078e0a02 */
[----:B----4-:R-:W-:-:S03]  /*0350*/  IADD3 R13, PT, PT, RZ, -R11, RZ ;  /* 0x8000000bff0d7210 */ /* 0x010fc60007ffe0ff */
[----:B------:R-:W-:Y:S02]  /*0360*/  IMAD R14, R7, R9, R6 ;  /* 0x00000009070e7224 */ /* 0x000fe400078e0206 */
[----:B------:R-:W-:-:S03]  /*0370*/  IMAD R7, R13, R8, RZ ;  /* 0x000000080d077224 */ /* 0x000fc600078e02ff */
[----:B------:R-:W-:Y:S01]  /*0380*/  IABS R6, R14 ;  /* 0x0000000e00067213 */ /* 0x000fe20000000000 */
[----:B------:R-:W-:-:S04]  /*0390*/  IMAD.HI.U32 R10, R11, R7, R10 ;  /* 0x000000070b0a7227 */ /* 0x000fc800078e000a */
[----:B------:R-:W-:-:S04]  /*03a0*/  IMAD.MOV.U32 R7, RZ, RZ, R6 ;  /* 0x000000ffff077224 */ /* 0x000fc800078e0006 */
[----:B------:R-:W-:-:S05]  /*03b0*/  IMAD.HI.U32 R6, R10, R7, RZ ;  /* 0x000000070a067227 */ /* 0x000fca00078e00ff */
[----:B------:R-:W-:-:S05]  /*03c0*/  IADD3 R9, PT, PT, -R6, RZ, RZ ;  /* 0x000000ff06097210 */ /* 0x000fca0007ffe1ff */
[----:B------:R-:W-:-:S05]  /*03d0*/  IMAD R7, R8, R9, R7 ;  /* 0x0000000908077224 */ /* 0x000fca00078e0207 */
[----:B------:R-:W-:-:S13]  /*03e0*/  ISETP.GT.U32.AND P3, PT, R8, R7, PT ;  /* 0x000000070800720c */ /* 0x000fda0003f64070 */
[----:B------:R-:W-:Y:S01]  /*03f0*/  @!P3 IMAD.IADD R7, R7, 0x1, -R8 ;  /* 0x000000010707b824 */ /* 0x000fe200078e0a08 */
[----:B------:R-:W-:Y:S02]  /*0400*/  @!P3 IADD3 R6, PT, PT, R6, 0x1, RZ ;  /* 0x000000010606b810 */ /* 0x000fe40007ffe0ff */
[----:B------:R-:W-:Y:S02]  /*0410*/  ISETP.NE.AND P3, PT, R3, RZ, PT ;  /* 0x000000ff0300720c */ /* 0x000fe40003f65270 */
[----:B------:R-:W-:Y:S02]  /*0420*/  ISETP.GE.U32.AND P0, PT, R7, R8, PT ;  /* 0x000000080700720c */ /* 0x000fe40003f06070 */
[----:B------:R-:W-:-:S04]  /*0430*/  LOP3.LUT R7, R14, R3, RZ, 0x3c, !PT ;  /* 0x000000030e077212 */ /* 0x000fc800078e3cff */
[----:B------:R-:W-:-:S07]  /*0440*/  ISETP.GE.AND P2, PT, R7, RZ, PT ;  /* 0x000000ff0700720c */ /* 0x000fce0003f46270 */
[----:B------:R-:W-:Y:S01]  /*0450*/  @P0 VIADD R6, R6, 0x1 ;  /* 0x0000000106060836 */ /* 0x000fe20000000000 */
[----:B-1----:R-:W-:Y:S01]  /*0460*/  ISETP.GE.AND P0, PT, R4, UR4, PT ;  /* 0x0000000404007c0c */ /* 0x002fe2000bf06270 */
[----:B------:R-:W-:Y:S02]  /*0470*/  UMOV UR4, 0x400 ;  /* 0x0000040000047882 */ /* 0x000fe40000000000 */
[----:B0-----:R-:W-:Y:S02]  /*0480*/  ULEA UR4, UR5, UR4, 0x18 ;  /* 0x0000000405047291 */ /* 0x001fe4000f8ec0ff */
[----:B------:R-:W-:Y:S02]  /*0490*/  @!P2 IADD3 R6, PT, PT, -R6, RZ, RZ ;  /* 0x000000ff0606a210 */ /* 0x000fe40007ffe1ff */
[----:B------:R-:W-:-:S04]  /*04a0*/  @!P3 LOP3.LUT R6, RZ, R3, RZ, 0x33, !PT ;  /* 0x00000003ff06b212 */ /* 0x000fc800078e33ff */
[----:B------:R-:W-:-:S04]  /*04b0*/  VIMNMX R4, PT, PT, R2, R6, !PT ;  /* 0x0000000602047248 */ /* 0x000fc80007fe0100 */
[----:B------:R-:W-:Y:S02]  /*04c0*/  ISETP.GE.OR P0, PT, R4, R3, P0 ;  /* 0x000000030400720c */ /* 0x000fe40000706670 */
[----:B------:R-:W-:Y:S02]  /*04d0*/  LEA R4, R0, UR4, 0x2 ;  /* 0x0000000400047c11 */ /* 0x000fe4000f8e10ff */
[----:B------:R-:W-:-:S03]  /*04e0*/  ISETP.LT.OR P0, PT, R3, RZ, P0 ;  /* 0x000000ff0300720c */ /* 0x000fc60000701670 */
[----:B---3--:R0:W-:Y:S01]  /*04f0*/  @!P1 STS [R4], R5 ;  /* 0x0000000504009388 */ /* 0x0081e20000000800 */
[----:B------:R-:W-:Y:S09]  /*0500*/  BAR.SYNC.DEFER_BLOCKING 0x0 ;  /* 0x0000000000007b1d */ /* 0x000ff20000010000 */
[----:B------:R-:W-:Y:S05]  /*0510*/  @P0 EXIT ;  /* 0x000000000000094d */ /* 0x000fea0003800000 */
[----:B------:R-:W-:Y:S01]  /*0520*/  VIADD R16, R2, 0x1 ;  /* 0x0000000102107836 */ /* 0x000fe20000000000 */
[----:B------:R-:W-:Y:S02]  /*0530*/  IADD3 R8, PT, PT, -R6, RZ, RZ ;  /* 0x000000ff06087210 */ /* 0x000fe40007ffe1ff */
[----:B------:R-:W-:Y:S02]  /*0540*/  ISETP.GE.AND P0, PT, R2, 0x1, PT ;  /* 0x000000010200780c */ /* 0x000fe40003f06270 */
[----:B------:R-:W-:Y:S01]  /*0550*/  ISETP.GE.AND P1, PT, R16, R3, PT ;  /* 0x000000031000720c */ /* 0x000fe20003f26270 */
[----:B------:R-:W-:-:S10]  /*0560*/  IMAD R8, R3, R8, R14 ;  /* 0x0000000803087224 */ /* 0x000fd400078e020e */
[----:B------:R-:W1:Y:S01]  /*0570*/  @P0 LDC.64 R12, c[0x0][0x388] ;  /* 0x0000e200ff0c0b82 */ /* 0x000e620000000a00 */
[----:B0-----:R-:W-:Y:S02]  /*0580*/  @P0 VIADD R5, R2, 0xffffffff ;  /* 0xffffffff02050836 */ /* 0x001fe40000000000 */
[-CC-:B------:R-:W-:Y:S02]  /*0590*/  @!P1 IMAD R7, R16, R3.reuse, R6.reuse ;  /* 0x0000000310079224 */ /* 0x180fe400078e0206 */
[-C--:B------:R-:W-:Y:S02]  /*05a0*/  @P0 IMAD R5, R5, R3.reuse, R6 ;  /* 0x0000000305050224 */ /* 0x080fe400078e0206 */
[-CC-:B------:R-:W-:Y:S01]  /*05b0*/  @!P1 IMAD R7, R7, R3.reuse, R8.reuse ;  /* 0x0000000307079224 */ /* 0x180fe200078e0208 */
[----:B------:R-:W0:Y:S01]  /*05c0*/  @!P1 LDC.64 R10, c[0x0][0x388] ;  /* 0x0000e200ff0a9b82 */ /* 0x000e220000000a00 */
[----:B------:R-:W-:-:S04]  /*05d0*/  @P0 IMAD R5, R5, R3, R8 ;  /* 0x0000000305050224 */ /* 0x000fc800078e0208 */
[----:B-1----:R-:W-:Y:S01]  /*05e0*/  @P0 IMAD.WIDE R12, R5, 0x4, R12 ;  /* 0x00000004050c0825 */ /* 0x002fe200078e020c */
[----:B------:R-:W-:-:S06]  /*05f0*/  MOV R5, RZ ;  /* 0x000000ff00057202 */ /* 0x000fcc0000000f00 */
[----:B------:R1:W5:Y:S01]  /*0600*/  @P0 LDG.E R5, desc[UR6][R12.64] ;  /* 0x000000060c050981 */ /* 0x000362000c1e1900 */
[----:B0-----:R-:W-:-:S04]  /*0610*/  @!P1 IMAD.WIDE R14, R7, 0x4, R10 ;  /* 0x00000004070e9825 */ /* 0x001fc800078e020a */
[----:B------:R-:W-:-:S06]  /*0620*/  IMAD.MOV.U32 R10, RZ, RZ, RZ ;  /* 0x000000ffff0a7224 */ /* 0x000fcc00078e00ff */
[----:B------:R1:W5:Y:S01]  /*0630*/  @!P1 LDG.E R10, desc[UR6][R14.64] ;  /* 0x000000060e0a9981 */ /* 0x000362000c1e1900 */
[----:B------:R-:W-:Y:S01]  /*0640*/  ISETP.NE.AND P0, PT, R6, RZ, PT ;  /* 0x000000ff0600720c */ /* 0x000fe20003f05270 */
[----:B------:R-:W-:Y:S01]  /*0650*/  BSSY.RECONVERGENT B0, `(.L_x_0) ;  /* 0x000000f000007945 */ /* 0x000fe20003800200 */
[----:B------:R-:W-:-:S11]  /*0660*/  MOV R7, RZ ;  /* 0x000000ff00077202 */ /* 0x000fd60000000f00 */
[----:B-1----:R-:W-:Y:S05]  /*0670*/  @!P0 BRA `(.L_x_1) ;  /* 0x0000000000308947 */ /* 0x002fea0003800000 */
[----:B------:R-:W-:-:S13]  /*0680*/  ISETP.GE.U32.AND P0, PT, R0, R3, PT ;  /* 0x000000030000720c */ /* 0x000fda0003f06070 */
[----:B------:R-:W-:Y:S05]  /*0690*/  @P0 BRA `(.L_x_2) ;  /* 0x00000000001c0947 */ /* 0x000fea0003800000 */
[----:B------:R-:W0:Y:S01]  /*06a0*/  LDC.64 R12, c[0x0][0x388] ;  /* 0x0000e200ff0c7b82 */ /* 0x000e220000000a00 */
[----:B------:R-:W-:-:S04]  /*06b0*/  IMAD R7, R2, R3, R6 ;  /* 0x0000000302077224 */ /* 0x000fc800078e0206 */
[----:B------:R-:W-:-:S04]  /*06c0*/  VIADD R7, R7, 0xffffffff ;  /* 0xffffffff07077836 */ /* 0x000fc80000000000 */
[----:B------:R-:W-:-:S04]  /*06d0*/  IMAD R7, R7, R3, R8 ;  /* 0x0000000307077224 */ /* 0x000fc800078e0208 */
[----:B0-----:R-:W-:-:S05]  /*06e0*/  IMAD.WIDE R12, R7, 0x4, R12 ;  /* 0x00000004070c7825 */ /* 0x001fca00078e020c */
[----:B------:R0:W5:Y:S01]  /*06f0*/  LDG.E R7, desc[UR6][R12.64] ;  /* 0x000000060c077981 */ /* 0x000162000c1e1900 */
[----:B------:R-:W-:Y:S05]  /*0700*/  BRA `(.L_x_1) ;  /* 0x00000000000c7947 */ /* 0x000fea0003800000 */
.L_x_2:
[----:B------:R-:W-:-:S04]  /*0710*/  IADD3 R7, PT, PT, R0, -R3, RZ ;  /* 0x8000000300077210 */ /* 0x000fc80007ffe0ff */
[----:B------:R-:W-:-:S06]  /*0720*/  LEA R7, R7, UR4, 0x2 ;  /* 0x0000000407077c11 */ /* 0x000fcc000f8e10ff */
[----:B------:R-:W1:Y:S02]  /*0730*/  LDS R7, [R7] ;  /* 0x0000000007077984 */ /* 0x000e640000000800 */
.L_x_1:
[----:B------:R-:W-:Y:S05]  /*0740*/  BSYNC.RECONVERGENT B0 ;  /* 0x0000000000007941 */ /* 0x000fea0003800200 */
.L_x_0:
[----:B------:R-:W-:Y:S01]  /*0750*/  VIADD R9, R3, 0xffffffff ;  /* 0xffffffff03097836 */ /* 0x000fe20000000000 */
[----:B------:R-:W-:Y:S01]  /*0760*/  BSSY.RECONVERGENT B0, `(.L_x_3) ;  /* 0x0000011000007945 */ /* 0x000fe20003800200 */
[----:B------:R-:W-:-:S03]  /*0770*/  MOV R11, RZ ;  /* 0x000000ff000b7202 */ /* 0x000fc60000000f00 */
[----:B------:R-:W-:-:S13]  /*0780*/  ISETP.NE.AND P0, PT, R6, R9, PT ;  /* 0x000000090600720c */ /* 0x000fda0003f05270 */
[----:B------:R-:W-:Y:S05]  /*0790*/  @!P0 BRA `(.L_x_4) ;  /* 0x0000000000348947 */ /* 0x000fea0003800000 */
[----:B------:R-:W-:-:S04]  /*07a0*/  IADD3 R11, PT, PT, -R3, 0x400, RZ ;  /* 0x00000400030b7810 */ /* 0x000fc80007ffe1ff */
[----:B------:R-:W-:-:S04]  /*07b0*/  ISETP.GT.AND P0, PT, R11, R0, PT ;  /* 0x000000000b00720c */ /* 0x000fc80003f04270 */
[----:B------:R-:W-:-:S13]  /*07c0*/  ISETP.GT.U32.OR P0, PT, R0, 0x3ff, P0 ;  /* 0x000003ff0000780c */ /* 0x000fda0000704470 */
[----:B------:R-:W-:Y:S05]  /*07d0*/  @P0 BRA `(.L_x_5) ;  /* 0x00000000001c0947 */ /* 0x000fea0003800000 */
[----:B0-----:R-:W0:Y:S01]  /*07e0*/  LDC.64 R12, c[0x0][0x388] ;  /* 0x0000e200ff0c7b82 */ /* 0x001e220000000a00 */
[----:B------:R-:W-:-:S04]  /*07f0*/  IMAD R14, R2, R3, R6 ;  /* 0x00000003020e7224 */ /* 0x000fc800078e0206 */
[----:B------:R-:W-:-:S04]  /*0800*/  IMAD R11, R14, R3, R3 ;  /* 0x000000030e0b7224 */ /* 0x000fc800078e0203 */
[----:B------:R-:W-:-:S04]  /*0810*/  IMAD.IADD R11, R8, 0x1, R11 ;  /* 0x00000001080b7824 */ /* 0x000fc800078e020b */
[----:B0-----:R-:W-:-:S05]  /*0820*/  IMAD.WIDE R12, R11, 0x4, R12 ;  /* 0x000000040b0c7825 */ /* 0x001fca00078e020c */
[----:B------:R2:W5:Y:S01]  /*0830*/  LDG.E R11, desc[UR6][R12.64] ;  /* 0x000000060c0b7981 */ /* 0x000562000c1e1900 */
[----:B------:R-:W-:Y:S05]  /*0840*/  BRA `(.L_x_4) ;  /* 0x0000000000087947 */ /* 0x000fea0003800000 */
.L_x_5:
[----:B------:R-:W-:-:S06]  /*0850*/  LEA R11, R3, R4, 0x2 ;  /* 0x00000004030b7211 */ /* 0x000fcc00078e10ff */
[----:B------:R-:W3:Y:S02]  /*0860*/  LDS R11, [R11] ;  /* 0x000000000b0b7984 */ /* 0x000ee40000000800 */
.L_x_4:
[----:B------:R-:W-:Y:S05]  /*0870*/  BSYNC.RECONVERGENT B0 ;  /* 0x0000000000007941 */ /* 0x000fea0003800200 */
.L_x_3:
[----:B0-2---:R-:W0:Y:S01]  /*0880*/  LDC.64 R12, c[0x0][0x388] ;  /* 0x0000e200ff0c7b82 */ /* 0x005e220000000a00 */
[----:B------:R-:W-:Y:S01]  /*0890*/  ISETP.NE.AND P0, PT, R8, RZ, PT ;  /* 0x000000ff0800720c */ /* 0x000fe20003f05270 */
[-C--:B------:R-:W-:Y:S01]  /*08a0*/  IMAD R15, R2, R3.reuse, R6 ;  /* 0x00000003020f7224 */ /* 0x080fe200078e0206 */
[----:B------:R-:W-:Y:S01]  /*08b0*/  BSSY.RECONVERGENT B0, `(.L_x_6) ;  /* 0x000000b000007945 */ /* 0x000fe20003800200 */
[----:B------:R-:W-:Y:S02]  /*08c0*/  HFMA2 R6, -RZ, RZ, 0, 0 ;  /* 0x00000000ff067431 */ /* 0x000fe400000001ff */
[----:B------:R-:W-:-:S04]  /*08d0*/  IMAD R15, R15, R3, R8 ;  /* 0x000000030f0f7224 */ /* 0x000fc800078e0208 */
[----:B------:R-:W-:-:S04]  /*08e0*/  VIADD R3, R15, 0xffffffff ;  /* 0xffffffff0f037836 */ /* 0x000fc80000000000 */
[----:B0-----:R-:W-:Y:S01]  /*08f0*/  IMAD.WIDE R12, R3, 0x4, R12 ;  /* 0x00000004030c7825 */ /* 0x001fe200078e020c */
[----:B------:R-:W-:Y:S06]  /*0900*/  @!P0 BRA `(.L_x_7) ;  /* 0x0000000000148947 */ /* 0x000fec0003800000 */
[----:B------:R-:W-:-:S13]  /*0910*/  ISETP.NE.AND P0, PT, R0, RZ, PT ;  /* 0x000000ff0000720c */ /* 0x000fda0003f05270 */
[----:B------:R-:W-:Y:S05]  /*0920*/  @P0 BRA `(.L_x_8) ;  /* 0x0000000000080947 */ /* 0x000fea0003800000 */
[----:B------:R4:W5:Y:S01]  /*0930*/  LDG.E R6, desc[UR6][R12.64] ;  /* 0x000000060c067981 */ /* 0x000962000c1e1900 */
[----:B------:R-:W-:Y:S05]  /*0940*/  BRA `(.L_x_7) ;  /* 0x0000000000047947 */ /* 0x000fea0003800000 */
.L_x_8:
[----:B------:R0:W2:Y:S02]  /*0950*/  LDS R6, [R4+-0x4] ;  /* 0xfffffc0004067984 */ /* 0x0000a40000000800 */
.L_x_7:
[----:B------:R-:W-:Y:S05]  /*0960*/  BSYNC.RECONVERGENT B0 ;  /* 0x0000000000007941 */ /* 0x000fea0003800200 */
.L_x_6:
[----:B------:R-:W-:Y:S01]  /*0970*/  ISETP.NE.AND P0, PT, R8, R9, PT ;  /* 0x000000090800720c */ /* 0x000fe20003f05270 */
[----:B------:R-:W-:Y:S01]  /*0980*/  BSSY.RECONVERGENT B0, `(.L_x_9) ;  /* 0x0000008000007945 */ /* 0x000fe20003800200 */
[----:B------:R-:W-:-:S11]  /*0990*/  MOV R8, RZ ;  /* 0x000000ff00087202 */ /* 0x000fd60000000f00 */
[----:B------:R-:W-:Y:S05]  /*09a0*/  @!P0 BRA `(.L_x_10) ;  /* 0x0000000000148947 */ /* 0x000fea0003800000 */
[----:B------:R-:W-:-:S13]  /*09b0*/  ISETP.NE.AND P0, PT, R0, 0x3ff, PT ;  /* 0x000003ff0000780c */ /* 0x000fda0003f05270 */
[----:B------:R-:W-:Y:S05]  /*09c0*/  @P0 BRA `(.L_x_11) ;  /* 0x0000000000080947 */ /* 0x000fea0003800000 */
[----:B------:R0:W5:Y:S01]  /*09d0*/  LDG.E R8, desc[UR6][R12.64+0x8] ;  /* 0x000008060c087981 */ /* 0x000162000c1e1900 */
[----:B------:R-:W-:Y:S05]  /*09e0*/  BRA `(.L_x_10) ;  /* 0x0000000000047947 */ /* 0x000fea0003800000 */
.L_x_11:
[----:B------:R0:W0:Y:S02]  /*09f0*/  LDS R8, [R4+0x4] ;  /* 0x0000040004087984 */ /* 0x0000240000000800 */
.L_x_10:
[----:B------:R-:W-:Y:S05]  /*0a00*/  BSYNC.RECONVERGENT B0 ;  /* 0x0000000000007941 */ /* 0x000fea0003800200 */
.L_x_9:
[----:B------:R-:W4:Y:S01]  /*0a10*/  LDC.64 R2, c[0x0][0x380] ;  /* 0x0000e000ff027b82 */ /* 0x000f220000000a00 */
[----:B-----5:R-:W-:-:S04]  /*0a20*/  FADD R10, R10, R5 ;  /* 0x000000050a0a7221 */ /* 0x020fc80000000000 */
[----:B-1----:R-:W-:-:S04]  /*0a30*/  FADD R10, R10, R7 ;  /* 0x000000070a0a7221 */ /* 0x002fc80000000000 */
[----:B---3--:R-:W-:-:S04]  /*0a40*/  FADD R11, R10, R11 ;  /* 0x0000000b0a0b7221 */ /* 0x008fc80000000000 */
[----:B--2---:R-:W-:-:S04]  /*0a50*/  FADD R11, R11, R6 ;  /* 0x000000060b0b7221 */ /* 0x004fc80000000000 */
[----:B0-----:R-:W-:-:S04]  /*0a60*/  FADD R8, R11, R8 ;  /* 0x000000080b087221 */ /* 0x001fc80000000000 */
[----:B------:R-:W-:Y:S01]  /*0a70*/  FMUL R5, R8, 0.80000001192092895508 ;  /* 0x3f4ccccd08057820 */ /* 0x000fe20000400000 */
[----:B----4-:R-:W-:-:S05]  /*0a80*/  IMAD.WIDE R2, R15, 0x4, R2 ;  /* 0x000000040f027825 */ /* 0x010fca00078e0202 */
[----:B------:R-:W-:Y:S01]  /*0a90*/  STG.E desc[UR6][R2.64], R5 ;  /* 0x0000000502007986 */ /* 0x000fe2000c101906 */
[----:B------:R-:W-:Y:S05]  /*0aa0*/  EXIT ;  /* 0x000000000000794d */ /* 0x000fea0003800000 */
.L_x_12:
[----:B------:R-:W-:-:S00]  /*0ab0*/  BRA `(.L_x_12) ;  /* 0xfffffffc00fc7947 */ /* 0x000fc0000383ffff */
[----:B------:R-:W-:-:S00]  /*0ac0*/  NOP ;  /* 0x0000000000007918 */ /* 0x000fc00000000000 */
        /* <DEDUP_REMOVED lines=11> */
.L_x_13:


//--------------------- .nv.shared._Z6kernelPfS_iii --------------------------
	.section	.nv.shared._Z6kernelPfS_iii,"aw",@nobits
	.sectionflags	@""
	.align	4
.nv.shared._Z6kernelPfS_iii:
	.zero		5120


//--------------------- .nv.shared.reserved.0     --------------------------
	.section	.nv.shared.reserved.0,"aw",@nobits
	.weak		__nv_reservedSMEM_offset_0_alias
	.size		__nv_reservedSMEM_offset_0_alias, 0, 64
	.other		__nv_reservedSMEM_offset_0_alias,@"STO_CUDA_RESERVED_SHARED STV_DEFAULT"
__nv_reservedSMEM_offset_0_alias:
	.zero		0
	.zero		64


//--------------------- .nv.constant0._Z6kernelPfS_iii --------------------------
	.section	.nv.constant0._Z6kernelPfS_iii,"a",@progbits
	.sectionflags	@""
	.align	4
.nv.constant0._Z6kernelPfS_iii:
	.zero		924


//--------------------- SYMBOLS --------------------------

	.type		.nv.reservedSmem.offset0,@object
	.size		.nv.reservedSmem.offset0,0x4
	.type		.nv.reservedSmem.cap,@object
	.size		.nv.reservedSmem.cap,0x4
